//
// Generated by NVIDIA NVVM Compiler
//
// Compiler Build ID: CL-36424714
// Cuda compilation tools, release 13.0, V13.0.88
// Based on NVVM 20.0.0
//

.version 9.0
.target sm_100
.address_size 64

	// .globl	kernel
.extern .func  (.param .b32 func_retval0) vprintf
(
	.param .b64 vprintf_param_0,
	.param .b64 vprintf_param_1
)
;
.global .align 1 .b8 $str[15] = {84, 104, 105, 115, 32, 105, 115, 32, 120, 58, 32, 37, 100, 10};

.visible .entry kernel()
{
	.local .align 8 .b8 	__local_depot0[8];
	.reg .b64 	%SP;
	.reg .b64 	%SPL;
	.reg .b32 	%r<4>;
	.reg .b64 	%rd<5>;

	mov.u64 	%SPL, __local_depot0;
	cvta.local.u64 	%SP, %SPL;
	add.u64 	%rd1, %SP, 0;
	add.u64 	%rd2, %SPL, 0;
	// begin inline asm
	.reg .pred p;
setp.ne.s32 p, 1000000, 1000032;
selp.b32 %r1, 1, 0, p;

	// end inline asm
	st.local.u32 	[%rd2], %r1;
	mov.u64 	%rd3, $str;
	cvta.global.u64 	%rd4, %rd3;
	{ // callseq 0, 0
	.param .b64 param0;
	st.param.b64 	[param0], %rd4;
	.param .b64 param1;
	st.param.b64 	[param1], %rd1;
	.param .b32 retval0;
	call.uni (retval0), 
	vprintf, 
	(
	param0, 
	param1
	);
	ld.param.b32 	%r2, [retval0];
	} // callseq 0
	ret;

}


// ===== COMPILED SASS (sm_100) =====

	.target	sm_100

	.elftype	@"ET_EXEC"


//--------------------- .note.nv.tkinfo           --------------------------
	.section	.note.nv.tkinfo,"",@"SHT_NOTE"
	.sectionflags	@"SHF_NOTE_NV_TKINFO"
	.tkinfo
        /*0018*/ 	.word	0x00000002
        /*0030*/ 	.string	""
        /*0030*/ 	.string	"ptxas"
        /*0030*/ 	.string	"Cuda compilation tools, release 13.0, V13.0.88"
        /*0030*/ 	.string	"Build cuda_13.0.r13.0/compiler.36424714_0"
        /*0030*/ 	.string	"-arch sm_100 -m 64 "



//--------------------- .note.nv.cuinfo           --------------------------
	.section	.note.nv.cuinfo,"",@"SHT_NOTE"
	.sectionflags	@"SHF_NOTE_NV_CUINFO"
        /*0018*/ 	.short	0x0002
        /*001a*/ 	.short	0x0064
        /*001c*/ 	.short	0x0082
	.zero		2


//--------------------- .nv.info                  --------------------------
	.section	.nv.info,"",@"SHT_CUDA_INFO"
	.align	4


	//----- nvinfo : EIATTR_REGCOUNT
	.align		4
        /*0000*/ 	.byte	0x04, 0x2f
        /*0002*/ 	.short	(.L_2 - .L_1)
	.align		4
.L_1:
        /*0004*/ 	.word	index@(kernel)
        /*0008*/ 	.word	0x00000018


	//----- nvinfo : EIATTR_FRAME_SIZE
	.align		4
.L_2:
        /*000c*/ 	.byte	0x04, 0x11
        /*000e*/ 	.short	(.L_4 - .L_3)
	.align		4
.L_3:
        /*0010*/ 	.word	index@(kernel)
        /*0014*/ 	.word	0x00000008


	//----- nvinfo : EIATTR_MIN_STACK_SIZE
	.align		4
.L_4:
        /*0018*/ 	.byte	0x04, 0x12
        /*001a*/ 	.short	(.L_6 - .L_5)
	.align		4
.L_5:
        /*001c*/ 	.word	index@(kernel)
        /*0020*/ 	.word	0x00000008
.L_6:


//--------------------- .nv.compat                --------------------------
	.section	.nv.compat,"",@"SHT_CUDA_COMPAT_INFO"
	.align	4
        /*0000*/ 	.byte	0x02, 0x09, 0x00, 0x00, 0x02, 0x02, 0x01, 0x00, 0x02, 0x05, 0x05, 0x00, 0x03, 0x07, 0x01, 0x01
        /*0010*/ 	.byte	0x02, 0x03, 0x00, 0x00, 0x02, 0x06, 0x01, 0x00, 0x04, 0x0b, 0x08, 0x00, 0x09, 0x00, 0x00, 0x00
        /*0020*/ 	.byte	0x00, 0x00, 0x00, 0x00


//--------------------- .nv.info.kernel           --------------------------
	.section	.nv.info.kernel,"",@"SHT_CUDA_INFO"
	.sectionflags	@""
	.align	4


	//----- nvinfo : EIATTR_CUDA_API_VERSION
	.align		4
        /*0000*/ 	.byte	0x04, 0x37
        /*0002*/ 	.short	(.L_8 - .L_7)
.L_7:
        /*0004*/ 	.word	0x00000082


	//----- nvinfo : EIATTR_SPARSE_MMA_MASK
	.align		4
.L_8:
        /*0008*/ 	.byte	0x03, 0x50
        /*000a*/ 	.short	0x0000


	//----- nvinfo : EIATTR_MAXREG_COUNT
	.align		4
        /*000c*/ 	.byte	0x03, 0x1b
        /*000e*/ 	.short	0x00ff


	//----- nvinfo : EIATTR_EXTERNS
	.align		4
        /*0010*/ 	.byte	0x04, 0x0f
        /*0012*/ 	.short	(.L_10 - .L_9)


	//   ....[0]....
	.align		4
.L_9:
        /*0014*/ 	.word	index@(vprintf)


	//----- nvinfo : EIATTR_MERCURY_ISA_VERSION
	.align		4
.L_10:
        /*0018*/ 	.byte	0x03, 0x5f
        /*001a*/ 	.short	0x0101


	//----- nvinfo : EIATTR_VRC_CTA_INIT_COUNT
	.align		4
        /*001c*/ 	.byte	0x02, 0x4a
	.zero		1
	.zero		1


	//----- nvinfo : EIATTR_SYSCALL_OFFSETS
	.align		4
        /*0020*/ 	.byte	0x04, 0x46
        /*0022*/ 	.short	(.L_12 - .L_11)


	//   ....[0]....
.L_11:
        /*0024*/ 	.word	0x000000e0


	//----- nvinfo : EIATTR_EXIT_INSTR_OFFSETS
	.align		4
.L_12:
        /*0028*/ 	.byte	0x04, 0x1c
        /*002a*/ 	.short	(.L_14 - .L_13)


	//   ....[0]....
.L_13:
        /*002c*/ 	.word	0x000000f0


	//----- nvinfo : EIATTR_SW_WAR
	.align		4
.L_14:
        /*0030*/ 	.byte	0x04, 0x36
        /*0032*/ 	.short	(.L_16 - .L_15)
.L_15:
        /*0034*/ 	.word	0x00000008
.L_16:


//--------------------- .nv.callgraph             --------------------------
	.section	.nv.callgraph,"",@"SHT_CUDA_CALLGRAPH"
	.align	4
	.sectionentsize	8
	.align		4
        /*0000*/ 	.word	0x00000000
	.align		4
        /*0004*/ 	.word	0xffffffff
	.align		4
        /*0008*/ 	.word	index@(kernel)
	.align		4
        /*000c*/ 	.word	index@(vprintf)
	.align		4
        /*0010*/ 	.word	0x00000000
	.align		4
        /*0014*/ 	.word	0xfffffffe
	.align		4
        /*0018*/ 	.word	0x00000000
	.align		4
        /*001c*/ 	.word	0xfffffffd
	.align		4
        /*0020*/ 	.word	0x00000000
	.align		4
        /*0024*/ 	.word	0xfffffffc


//--------------------- .nv.constant4             --------------------------
	.section	.nv.constant4,"a",@progbits
	.align	8
	.align		8
.nv.constant4:
        /*0000*/ 	.dword	vprintf
	.align		8
        /*0008*/ 	.dword	$str


//--------------------- .text.kernel              --------------------------
	.section	.text.kernel,"ax",@progbits
	.align	128
        .global         kernel
        .type           kernel,@function
        .size           kernel,(.L_x_2 - kernel)
        .other          kernel,@"STO_CUDA_ENTRY STV_DEFAULT"
kernel:
.text.kernel:
[----:B------:R-:W0:Y:S02]  /*0000*/  LDC R1, c[0x0][0x37c] ;  /* 0x0000df00ff017b82 */ /* 0x000e240000000800 */
[----:B0-----:R-:W-:Y:S01]  /*0010*/  VIADD R1, R1, 0xfffffff8 ;  /* 0xfffffff801017836 */ /* 0x001fe20000000000 */
[----:B------:R-:W-:Y:S01]  /*0020*/  MOV R0, 0x0 ;  /* 0x0000000000007802 */ /* 0x000fe20000000f00 */
[----:B------:R-:W-:Y:S01]  /*0030*/  IMAD.MOV.U32 R8, RZ, RZ, 0x1 ;  /* 0x00000001ff087424 */ /* 0x000fe200078e00ff */
[----:B------:R-:W0:Y:S03]  /*0040*/  LDCU UR4, c[0x0][0x2f8] ;  /* 0x00005f00ff0477ac */ /* 0x000e260008000800 */
[----:B------:R1:W2:Y:S01]  /*0050*/  LDC.64 R2, c[0x4][R0] ;  /* 0x0100000000027b82 */ /* 0x0002a20000000a00 */
[----:B------:R1:W-:Y:S01]  /*0060*/  STL [R1], R8 ;  /* 0x0000000801007387 */ /* 0x0003e20000100800 */
[----:B------:R-:W3:Y:S01]  /*0070*/  LDCU.64 UR6, c[0x4][0x8] ;  /* 0x01000100ff0677ac */ /* 0x000ee20008000a00 */
[----:B------:R-:W4:Y:S01]  /*0080*/  LDCU UR5, c[0x0][0x2fc] ;  /* 0x00005f80ff0577ac */ /* 0x000f220008000800 */
[----:B0-----:R-:W-:-:S02]  /*0090*/  IADD3 R6, P0, PT, R1, UR4, RZ ;  /* 0x0000000401067c10 */ /* 0x001fc4000ff1e0ff */
[----:B---3--:R-:W-:Y:S01]  /*00a0*/  MOV R4, UR6 ;  /* 0x0000000600047c02 */ /* 0x008fe20008000f00 */
[----:B------:R-:W-:Y:S01]  /*00b0*/  IMAD.U32 R5, RZ, RZ, UR7 ;  /* 0x00000007ff057e24 */ /* 0x000fe2000f8e00ff */
[----:B-1--4-:R-:W-:-:S09]  /*00c0*/  IADD3.X R7, PT, PT, RZ, UR5, RZ, P0, !PT ;  /* 0x00000005ff077c10 */ /* 0x012fd200087fe4ff */
[----:B------:R-:W-:-:S07]  /*00d0*/  LEPC R20, `(.L_x_0) ;  /* 0x000000001014794e */ /* 0x000fce0000000000 */
[----:B--2---:R-:W-:Y:S05]  /*00e0*/  CALL.ABS.NOINC R2 ;  /* 0x0000000002007343 */ /* 0x004fea0003c00000 */
.L_x_0:
[----:B------:R-:W-:Y:S05]  /*00f0*/  EXIT ;  /* 0x000000000000794d */ /* 0x000fea0003800000 */
.L_x_1:
[----:B------:R-:W-:-:S00]  /*0100*/  BRA `(.L_x_1) ;  /* 0xfffffffc00fc7947 */ /* 0x000fc0000383ffff */
[----:B------:R-:W-:-:S00]  /*0110*/  NOP ;  /* 0x0000000000007918 */ /* 0x000fc00000000000 */
        /* <DEDUP_REMOVED lines=14> */
.L_x_2:


//--------------------- .nv.global.init           --------------------------
	.section	.nv.global.init,"aw",@progbits
.nv.global.init:
	.type		$str,@object
	.size		$str,(.L_0 - $str)
$str:
        /*0000*/ 	.byte	0x54, 0x68, 0x69, 0x73, 0x20, 0x69, 0x73, 0x20, 0x78, 0x3a, 0x20, 0x25, 0x64, 0x0a, 0x00
.L_0:


//--------------------- .nv.shared.reserved.0     --------------------------
	.section	.nv.shared.reserved.0,"aw",@nobits
	.weak		__nv_reservedSMEM_offset_0_alias
	.size		__nv_reservedSMEM_offset_0_alias, 0, 64
	.other		__nv_reservedSMEM_offset_0_alias,@"STO_CUDA_RESERVED_SHARED STV_DEFAULT"
__nv_reservedSMEM_offset_0_alias:
	.zero		0
	.zero		64


//--------------------- .nv.constant0.kernel      --------------------------
	.section	.nv.constant0.kernel,"a",@progbits
	.sectionflags	@""
	.align	4
.nv.constant0.kernel:
	.zero		896


//--------------------- SYMBOLS --------------------------

	.type		.nv.reservedSmem.offset0,@object
	.size		.nv.reservedSmem.offset0,0x4
	.type		vprintf,@function
